	.headerflags	@"EF_CUDA_TEXMODE_UNIFIED EF_CUDA_64BIT_ADDRESS EF_CUDA_ACCELERATORS EF_CUDA_SM90 EF_CUDA_VIRTUAL_SM(EF_CUDA_SM90)"
	.elftype	@"ET_EXEC"


//--------------------- .nv.info                  --------------------------
	.section	.nv.info,"",@"SHT_CUDA_INFO"
	.align	4


	//----- nvinfo : EIATTR_REGCOUNT
	.align		4
        /*0000*/ 	.byte	0x04, 0x2f
        /*0002*/ 	.short	(.L_1 - .L_0)
	.align		4
.L_0:
        /*0004*/ 	.word	index@(triton_poi_fused_max_pool2d_with_indices_64)
        /*0008*/ 	.word	0x00000016


	//----- nvinfo : EIATTR_MIN_STACK_SIZE
	.align		4
.L_1:
        /*000c*/ 	.byte	0x04, 0x12
        /*000e*/ 	.short	(.L_3 - .L_2)
	.align		4
.L_2:
        /*0010*/ 	.word	index@(triton_poi_fused_max_pool2d_with_indices_64)
        /*0014*/ 	.word	0x00000000


	//----- nvinfo : EIATTR_FRAME_SIZE
	.align		4
.L_3:
        /*0018*/ 	.byte	0x04, 0x11
        /*001a*/ 	.short	(.L_5 - .L_4)
	.align		4
.L_4:
        /*001c*/ 	.word	index@(triton_poi_fused_max_pool2d_with_indices_64)
        /*0020*/ 	.word	0x00000000


	//----- nvinfo : EIATTR_MIN_STACK_SIZE
	.align		4
.L_5:
        /*0024*/ 	.byte	0x04, 0x12
        /*0026*/ 	.short	(.L_7 - .L_6)
	.align		4
.L_6:
        /*0028*/ 	.word	index@(triton_poi_fused_max_pool2d_with_indices_64)
        /*002c*/ 	.word	0x00000000
.L_7:


//--------------------- .nv.info.triton_poi_fused_max_pool2d_with_indices_64 --------------------------
	.section	.nv.info.triton_poi_fused_max_pool2d_with_indices_64,"",@"SHT_CUDA_INFO"
	.sectionflags	@""
	.align	4


	//----- nvinfo : EIATTR_CUDA_API_VERSION
	.align		4
        /*0000*/ 	.byte	0x04, 0x37
        /*0002*/ 	.short	(.L_9 - .L_8)
.L_8:
        /*0004*/ 	.word	0x0000007c


	//----- nvinfo : EIATTR_KPARAM_INFO
	.align		4
.L_9:
        /*0008*/ 	.byte	0x04, 0x17
        /*000a*/ 	.short	(.L_11 - .L_10)
.L_10:
        /*000c*/ 	.word	0x00000000
        /*0010*/ 	.short	0x0003
        /*0012*/ 	.short	0x0018
        /*0014*/ 	.byte	0x00, 0xf0, 0x11, 0x00


	//----- nvinfo : EIATTR_KPARAM_INFO
	.align		4
.L_11:
        /*0018*/ 	.byte	0x04, 0x17
        /*001a*/ 	.short	(.L_13 - .L_12)
.L_12:
        /*001c*/ 	.word	0x00000000
        /*0020*/ 	.short	0x0002
        /*0022*/ 	.short	0x0010
        /*0024*/ 	.byte	0x00, 0xf4, 0x21, 0x00


	//----- nvinfo : EIATTR_KPARAM_INFO
	.align		4
.L_13:
        /*0028*/ 	.byte	0x04, 0x17
        /*002a*/ 	.short	(.L_15 - .L_14)
.L_14:
        /*002c*/ 	.word	0x00000000
        /*0030*/ 	.short	0x0001
        /*0032*/ 	.short	0x0008
        /*0034*/ 	.byte	0x00, 0xf4, 0x21, 0x00


	//----- nvinfo : EIATTR_KPARAM_INFO
	.align		4
.L_15:
        /*0038*/ 	.byte	0x04, 0x17
        /*003a*/ 	.short	(.L_17 - .L_16)
.L_16:
        /*003c*/ 	.word	0x00000000
        /*0040*/ 	.short	0x0000
        /*0042*/ 	.short	0x0000
        /*0044*/ 	.byte	0x00, 0xf4, 0x21, 0x00


	//----- nvinfo : EIATTR_SPARSE_MMA_MASK
	.align		4
.L_17:
        /*0048*/ 	.byte	0x03, 0x50
        /*004a*/ 	.short	0x0000


	//----- nvinfo : EIATTR_MAXREG_COUNT
	.align		4
        /*004c*/ 	.byte	0x03, 0x1b
        /*004e*/ 	.short	0x00ff


	//----- nvinfo : EIATTR_EXIT_INSTR_OFFSETS
	.align		4
        /*0050*/ 	.byte	0x04, 0x1c
        /*0052*/ 	.short	(.L_19 - .L_18)


	//   ....[0]....
.L_18:
        /*0054*/ 	.word	0x00000480


	//----- nvinfo : EIATTR_REQNTID
	.align		4
.L_19:
        /*0058*/ 	.byte	0x04, 0x10
        /*005a*/ 	.short	(.L_21 - .L_20)
.L_20:
        /*005c*/ 	.word	0x00000080
        /*0060*/ 	.word	0x00000001
        /*0064*/ 	.word	0x00000001


	//----- nvinfo : EIATTR_CBANK_PARAM_SIZE
	.align		4
.L_21:
        /*0068*/ 	.byte	0x03, 0x19
        /*006a*/ 	.short	0x001c


	//----- nvinfo : EIATTR_PARAM_CBANK
	.align		4
        /*006c*/ 	.byte	0x04, 0x0a
        /*006e*/ 	.short	(.L_23 - .L_22)
	.align		4
.L_22:
        /*0070*/ 	.word	index@(.nv.constant0.triton_poi_fused_max_pool2d_with_indices_64)
        /*0074*/ 	.short	0x0210
        /*0076*/ 	.short	0x001c


	//----- nvinfo : EIATTR_SW_WAR
	.align		4
.L_23:
        /*0078*/ 	.byte	0x04, 0x36
        /*007a*/ 	.short	(.L_25 - .L_24)
.L_24:
        /*007c*/ 	.word	0x00000008
.L_25:


//--------------------- .nv.callgraph             --------------------------
	.section	.nv.callgraph,"",@"SHT_CUDA_CALLGRAPH"
	.align	4
	.sectionentsize	8
	.align		4
        /*0000*/ 	.word	0x00000000
	.align		4
        /*0004*/ 	.word	0xffffffff
	.align		4
        /*0008*/ 	.word	0x00000000
	.align		4
        /*000c*/ 	.word	0xfffffffe
	.align		4
        /*0010*/ 	.word	0x00000000
	.align		4
        /*0014*/ 	.word	0xfffffffd
	.align		4
        /*0018*/ 	.word	0x00000000
	.align		4
        /*001c*/ 	.word	0xfffffffc


//--------------------- .text.triton_poi_fused_max_pool2d_with_indices_64 --------------------------
	.section	.text.triton_poi_fused_max_pool2d_with_indices_64,"ax",@progbits
	.align	128
        .global         triton_poi_fused_max_pool2d_with_indices_64
        .type           triton_poi_fused_max_pool2d_with_indices_64,@function
        .size           triton_poi_fused_max_pool2d_with_indices_64,(.L_x_1 - triton_poi_fused_max_pool2d_with_indices_64)
        .other          triton_poi_fused_max_pool2d_with_indices_64,@"STO_CUDA_ENTRY STV_DEFAULT"
triton_poi_fused_max_pool2d_with_indices_64:
.text.triton_poi_fused_max_pool2d_with_indices_64:
[----:B------:R-:W-:Y:S01]  /*0000*/  LDC R1, c[0x0][0x28] ;  /* 0x00000a00ff017b82 */ /* 0x000fe20000000800 */
[----:B------:R-:W1:Y:S07]  /*0010*/  S2R R0, SR_TID.X ;  /* 0x0000000000007919 */ /* 0x000e6e0000002100 */
[----:B------:R-:W2:Y:S01]  /*0020*/  LDC.64 R2, c[0x0][0x210] ;  /* 0x00008400ff027b82 */ /* 0x000ea20000000a00 */
[----:B------:R-:W-:Y:S01]  /*0030*/  ULDC.64 UR4, c[0x0][0x208] ;  /* 0x0000820000047ab9 */ /* 0x000fe20000000a00 */
[----:B------:R-:W-:Y:S01]  /*0040*/  ULDC.64 UR6, c[0x0][0x220] ;  /* 0x0000880000067ab9 */ /* 0x000fe20000000a00 */
[----:B------:R-:W3:Y:S01]  /*0050*/  S2R R7, SR_CTAID.X ;  /* 0x0000000000077919 */ /* 0x000ee20000002500 */
[----:B-1----:R-:W-:Y:S01]  /*0060*/  IMAD.SHL.U32 R0, R0, 0x2, RZ ;  /* 0x0000000200007824 */ /* 0x002fe200078e00ff */
[----:B---3--:R-:W-:-:S04]  /*0070*/  SHF.R.S32.HI R9, RZ, 0x17, R7 ;  /* 0x00000017ff097819 */ /* 0x008fc80000011407 */
[----:B------:R-:W-:Y:S02]  /*0080*/  LOP3.LUT R0, R0, 0xfe, RZ, 0xc0, !PT ;  /* 0x000000fe00007812 */ /* 0x000fe400078ec0ff */
[----:B------:R-:W-:-:S03]  /*0090*/  SGXT R9, R9, 0x1 ;  /* 0x000000010909781a */ /* 0x000fc60000000200 */
[----:B------:R-:W-:-:S04]  /*00a0*/  IMAD R0, R7, 0x100, R0 ;  /* 0x0000010007007824 */ /* 0x000fc800078e0200 */
[----:B------:R-:W-:Y:S01]  /*00b0*/  VIADD R4, R0, 0x1 ;  /* 0x0000000100047836 */ /* 0x000fe20000000000 */
[----:B------:R-:W-:-:S04]  /*00c0*/  SHF.R.S32.HI R5, RZ, 0x1f, R0 ;  /* 0x0000001fff057819 */ /* 0x000fc80000011400 */
[----:B------:R-:W-:Y:S02]  /*00d0*/  LEA.HI R5, R5, R0, RZ, 0x2 ;  /* 0x0000000005057211 */ /* 0x000fe400078f10ff */
[----:B------:R-:W-:Y:S02]  /*00e0*/  LEA.HI R9, R9, R4, RZ, 0x2 ;  /* 0x0000000409097211 */ /* 0x000fe400078f10ff */
[C---:B------:R-:W-:Y:S01]  /*00f0*/  LOP3.LUT R7, R5.reuse, 0x7ffffffc, RZ, 0xc0, !PT ;  /* 0x7ffffffc05077812 */ /* 0x040fe200078ec0ff */
[----:B------:R-:W-:Y:S01]  /*0100*/  IMAD.SHL.U32 R5, R5, 0x4, RZ ;  /* 0x0000000405057824 */ /* 0x000fe200078e00ff */
[----:B------:R-:W-:-:S03]  /*0110*/  LOP3.LUT R9, R9, 0x7ffffffc, RZ, 0xc0, !PT ;  /* 0x7ffffffc09097812 */ /* 0x000fc600078ec0ff */
[----:B------:R-:W-:Y:S01]  /*0120*/  IMAD.IADD R7, R0, 0x1, -R7 ;  /* 0x0000000100077824 */ /* 0x000fe200078e0a07 */
[----:B------:R-:W-:Y:S01]  /*0130*/  LOP3.LUT R5, R5, 0xfffffff0, RZ, 0xc0, !PT ;  /* 0xfffffff005057812 */ /* 0x000fe200078ec0ff */
[----:B------:R-:W-:-:S04]  /*0140*/  IMAD.IADD R4, R4, 0x1, -R9 ;  /* 0x0000000104047824 */ /* 0x000fc800078e0a09 */
[--C-:B------:R-:W-:Y:S02]  /*0150*/  IMAD R15, R7, 0x2, R5.reuse ;  /* 0x00000002070f7824 */ /* 0x100fe400078e0205 */
[----:B------:R-:W-:Y:S02]  /*0160*/  IMAD R17, R4, 0x2, R5 ;  /* 0x0000000204117824 */ /* 0x000fe400078e0205 */
[----:B--2---:R-:W-:-:S04]  /*0170*/  IMAD.WIDE R8, R15, 0x4, R2 ;  /* 0x000000040f087825 */ /* 0x004fc800078e0202 */
[----:B------:R-:W-:Y:S01]  /*0180*/  VIADD R13, R15, 0x8 ;  /* 0x000000080f0d7836 */ /* 0x000fe20000000000 */
[----:B------:R-:W2:Y:S01]  /*0190*/  LDG.E.EL R4, desc[UR4][R8.64] ;  /* 0x0000000408047981 */ /* 0x000ea2000c2e1900 */
[----:B------:R-:W-:-:S03]  /*01a0*/  IMAD.WIDE R10, R17, 0x4, R2 ;  /* 0x00000004110a7825 */ /* 0x000fc600078e0202 */
[----:B------:R1:W2:Y:S01]  /*01b0*/  LDG.E.EL R18, desc[UR4][R8.64+0x4] ;  /* 0x0000040408127981 */ /* 0x0002a2000c2e1900 */
[----:B------:R-:W-:-:S03]  /*01c0*/  IMAD.WIDE R12, R13, 0x4, R2 ;  /* 0x000000040d0c7825 */ /* 0x000fc600078e0202 */
[----:B------:R-:W3:Y:S01]  /*01d0*/  LDG.E.EL R16, desc[UR4][R10.64] ;  /* 0x000000040a107981 */ /* 0x000ee2000c2e1900 */
[----:B------:R-:W-:-:S03]  /*01e0*/  VIADD R7, R17, 0x8 ;  /* 0x0000000811077836 */ /* 0x000fc60000000000 */
[----:B------:R-:W3:Y:S01]  /*01f0*/  LDG.E.EL R19, desc[UR4][R10.64+0x4] ;  /* 0x000004040a137981 */ /* 0x000ee2000c2e1900 */
[----:B------:R-:W-:-:S03]  /*0200*/  IMAD.WIDE R6, R7, 0x4, R2 ;  /* 0x0000000407067825 */ /* 0x000fc600078e0202 */
[----:B------:R4:W5:Y:S01]  /*0210*/  LDG.E.EL R5, desc[UR4][R12.64] ;  /* 0x000000040c057981 */ /* 0x000962000c2e1900 */
[----:B------:R-:W-:-:S03]  /*0220*/  VIADD R15, R15, 0x9 ;  /* 0x000000090f0f7836 */ /* 0x000fc60000000000 */
[----:B------:R-:W5:Y:S01]  /*0230*/  LDG.E.EL R6, desc[UR4][R6.64] ;  /* 0x0000000406067981 */ /* 0x000f62000c2e1900 */
[----:B------:R-:W-:Y:S02]  /*0240*/  VIADD R17, R17, 0x9 ;  /* 0x0000000911117836 */ /* 0x000fe40000000000 */
[--C-:B-1----:R-:W-:Y:S01]  /*0250*/  IMAD.WIDE R8, R15, 0x4, R2.reuse ;  /* 0x000000040f087825 */ /* 0x102fe200078e0202 */
[----:B----4-:R-:W1:Y:S03]  /*0260*/  LDC.64 R12, c[0x0][0x218] ;  /* 0x00008600ff0c7b82 */ /* 0x010e660000000a00 */
[----:B------:R-:W-:Y:S02]  /*0270*/  IMAD.WIDE R14, R17, 0x4, R2 ;  /* 0x00000004110e7825 */ /* 0x000fe400078e0202 */
[----:B------:R1:W4:Y:S04]  /*0280*/  LDG.E.EL R2, desc[UR4][R8.64] ;  /* 0x0000000408027981 */ /* 0x000328000c2e1900 */
[----:B------:R-:W4:Y:S01]  /*0290*/  LDG.E.EL R3, desc[UR4][R14.64] ;  /* 0x000000040e037981 */ /* 0x000f22000c2e1900 */
[----:B-1----:R-:W-:Y:S01]  /*02a0*/  IMAD.WIDE R8, R0, 0x4, R12 ;  /* 0x0000000400087825 */ /* 0x002fe200078e020c */
[----:B--2---:R-:W-:-:S02]  /*02b0*/  FSETP.GT.AND P3, PT, R18, R4, PT ;  /* 0x000000041200720b */ /* 0x004fc40003f64000 */
[----:B------:R-:W-:Y:S02]  /*02c0*/  FSETP.NAN.AND P0, PT, R18, R18, PT ;  /* 0x000000121200720b */ /* 0x000fe40003f08000 */
[----:B---3--:R-:W-:Y:S02]  /*02d0*/  FSETP.GT.AND P2, PT, R19, R16, PT ;  /* 0x000000101300720b */ /* 0x008fe40003f44000 */
[----:B-----5:R-:W-:-:S07]  /*02e0*/  FSETP.NAN.AND P4, PT, R5, R5, PT ;  /* 0x000000050500720b */ /* 0x020fce0003f88000 */
[----:B------:R-:W-:Y:S02]  /*02f0*/  @!P3 SEL R18, R18, R4, P0 ;  /* 0x000000041212b207 */ /* 0x000fe40000000000 */
[----:B------:R-:W-:Y:S02]  /*0300*/  FSETP.NAN.AND P1, PT, R6, R6, PT ;  /* 0x000000060600720b */ /* 0x000fe40003f28000 */
[C---:B------:R-:W-:Y:S02]  /*0310*/  FSETP.NAN.AND P5, PT, R19.reuse, R19, PT ;  /* 0x000000131300720b */ /* 0x040fe40003fa8000 */
[----:B------:R-:W-:Y:S02]  /*0320*/  FSETP.GEU.AND P0, PT, R18, R5, PT ;  /* 0x000000051200720b */ /* 0x000fe40003f0e000 */
[----:B------:R-:W-:Y:S02]  /*0330*/  @!P2 SEL R19, R19, R16, P5 ;  /* 0x000000101313a207 */ /* 0x000fe40002800000 */
[----:B------:R-:W-:-:S02]  /*0340*/  @!P4 SEL R5, R5, R18, !P0 ;  /* 0x000000120505c207 */ /* 0x000fc40004000000 */
[----:B------:R-:W-:Y:S02]  /*0350*/  FSETP.GEU.AND P4, PT, R19, R6, PT ;  /* 0x000000061300720b */ /* 0x000fe40003f8e000 */
[----:B------:R-:W-:Y:S02]  /*0360*/  SEL R4, RZ, 0x1, !P3 ;  /* 0x00000001ff047807 */ /* 0x000fe40005800000 */
[----:B------:R-:W-:Y:S02]  /*0370*/  SEL R7, RZ, 0x1, !P2 ;  /* 0x00000001ff077807 */ /* 0x000fe40005000000 */
[----:B----4-:R-:W-:Y:S02]  /*0380*/  FSETP.NAN.AND P3, PT, R2, R2, PT ;  /* 0x000000020200720b */ /* 0x010fe40003f68000 */
[----:B------:R-:W-:Y:S02]  /*0390*/  FSETP.NAN.AND P2, PT, R3, R3, PT ;  /* 0x000000030300720b */ /* 0x000fe40003f48000 */
[----:B------:R-:W-:-:S02]  /*03a0*/  @!P1 SEL R6, R6, R19, !P4 ;  /* 0x0000001306069207 */ /* 0x000fc40006000000 */
[----:B------:R-:W-:Y:S02]  /*03b0*/  SEL R4, R4, 0x2, P0 ;  /* 0x0000000204047807 */ /* 0x000fe40000000000 */
[----:B------:R-:W-:Y:S02]  /*03c0*/  SEL R7, R7, 0x2, P4 ;  /* 0x0000000207077807 */ /* 0x000fe40002000000 */
[----:B------:R-:W-:Y:S02]  /*03d0*/  FSETP.GEU.AND P1, PT, R5, R2, PT ;  /* 0x000000020500720b */ /* 0x000fe40003f2e000 */
[----:B------:R-:W-:Y:S02]  /*03e0*/  FSETP.GEU.AND P0, PT, R6, R3, PT ;  /* 0x000000030600720b */ /* 0x000fe40003f0e000 */
[----:B------:R-:W-:Y:S02]  /*03f0*/  SEL R4, R4, 0x3, P1 ;  /* 0x0000000304047807 */ /* 0x000fe40000800000 */
[----:B------:R-:W-:-:S02]  /*0400*/  SEL R7, R7, 0x3, P0 ;  /* 0x0000000307077807 */ /* 0x000fc40000000000 */
[----:B------:R-:W-:Y:S02]  /*0410*/  IADD3 R10, P4, R0, UR6, RZ ;  /* 0x00000006000a7c10 */ /* 0x000fe4000ff9e0ff */
[----:B------:R-:W-:Y:S01]  /*0420*/  @!P3 SEL R2, R2, R5, !P1 ;  /* 0x000000050202b207 */ /* 0x000fe20004800000 */
[----:B------:R-:W-:Y:S01]  /*0430*/  IMAD R7, R7, 0x100, R4 ;  /* 0x0000010007077824 */ /* 0x000fe200078e0204 */
[----:B------:R-:W-:Y:S02]  /*0440*/  @!P2 SEL R3, R3, R6, !P0 ;  /* 0x000000060303a207 */ /* 0x000fe40004000000 */
[----:B------:R-:W-:-:S03]  /*0450*/  LEA.HI.X.SX32 R11, R0, UR7, 0x1, P4 ;  /* 0x00000007000b7c11 */ /* 0x000fc6000a0f0eff */
[----:B------:R-:W-:Y:S04]  /*0460*/  STG.E.64 desc[UR4][R8.64], R2 ;  /* 0x0000000208007986 */ /* 0x000fe8000c101b04 */
[----:B------:R-:W-:Y:S01]  /*0470*/  STG.E.U16 desc[UR4][R10.64], R7 ;  /* 0x000000070a007986 */ /* 0x000fe2000c101504 */
[----:B------:R-:W-:Y:S05]  /*0480*/  EXIT ;  /* 0x000000000000794d */ /* 0x000fea0003800000 */
.L_x_0:
[----:B------:R-:W-:-:S00]  /*0490*/  BRA `(.L_x_0) ;  /* 0xfffffffc00fc7947 */ /* 0x000fc0000383ffff */
[----:B------:R-:W-:-:S00]  /*04a0*/  NOP ;  /* 0x0000000000007918 */ /* 0x000fc00000000000 */
        /* <DEDUP_REMOVED lines=13> */
.L_x_1:


//--------------------- .nv.constant0.triton_poi_fused_max_pool2d_with_indices_64 --------------------------
	.section	.nv.constant0.triton_poi_fused_max_pool2d_with_indices_64,"a",@progbits
	.sectionflags	@""
	.align	4
.nv.constant0.triton_poi_fused_max_pool2d_with_indices_64:
	.zero		556
